//
// Generated by NVIDIA NVVM Compiler
//
// Compiler Build ID: CL-36424714
// Cuda compilation tools, release 13.0, V13.0.88
// Based on NVVM 20.0.0
//

.version 9.0
.target sm_100
.address_size 64

	// .globl	_Z13oddEvenGlobalPiii

.visible .entry _Z13oddEvenGlobalPiii(
	.param .u64 .ptr .align 1 _Z13oddEvenGlobalPiii_param_0,
	.param .u32 _Z13oddEvenGlobalPiii_param_1,
	.param .u32 _Z13oddEvenGlobalPiii_param_2
)
{
	.reg .pred 	%p<3>;
	.reg .b32 	%r<13>;
	.reg .b64 	%rd<7>;

	ld.param.u64 	%rd3, [_Z13oddEvenGlobalPiii_param_0];
	ld.param.u32 	%r4, [_Z13oddEvenGlobalPiii_param_1];
	ld.param.u32 	%r5, [_Z13oddEvenGlobalPiii_param_2];
	mov.u32 	%r6, %tid.x;
	shr.u32 	%r7, %r5, 31;
	add.s32 	%r8, %r5, %r7;
	and.b32  	%r9, %r8, -2;
	sub.s32 	%r10, %r5, %r9;
	add.s32 	%r1, %r10, %r6;
	add.s32 	%r11, %r4, -1;
	setp.ge.s32 	%p1, %r1, %r11;
	@%p1 bra 	$L__BB0_3;
	cvta.to.global.u64 	%rd4, %rd3;
	mul.wide.s32 	%rd5, %r1, 4;
	add.s64 	%rd1, %rd4, %rd5;
	ld.global.u32 	%r2, [%rd1];
	add.s32 	%r12, %r1, 1;
	mul.wide.u32 	%rd6, %r12, 4;
	add.s64 	%rd2, %rd4, %rd6;
	ld.global.u32 	%r3, [%rd2];
	setp.le.s32 	%p2, %r2, %r3;
	@%p2 bra 	$L__BB0_3;
	st.global.u32 	[%rd1], %r3;
	st.global.u32 	[%rd2], %r2;
$L__BB0_3:
	bar.sync 	0;
	ret;

}


// ===== COMPILED SASS (sm_100) =====

	.target	sm_100

	.elftype	@"ET_EXEC"


//--------------------- .note.nv.tkinfo           --------------------------
	.section	.note.nv.tkinfo,"",@"SHT_NOTE"
	.sectionflags	@"SHF_NOTE_NV_TKINFO"
	.tkinfo
        /*0018*/ 	.word	0x00000002
        /*0030*/ 	.string	""
        /*0030*/ 	.string	"ptxas"
        /*0030*/ 	.string	"Cuda compilation tools, release 13.0, V13.0.88"
        /*0030*/ 	.string	"Build cuda_13.0.r13.0/compiler.36424714_0"
        /*0030*/ 	.string	"-arch sm_100 -m 64 "



//--------------------- .note.nv.cuinfo           --------------------------
	.section	.note.nv.cuinfo,"",@"SHT_NOTE"
	.sectionflags	@"SHF_NOTE_NV_CUINFO"
        /*0018*/ 	.short	0x0002
        /*001a*/ 	.short	0x0064
        /*001c*/ 	.short	0x0082
	.zero		2


//--------------------- .nv.info                  --------------------------
	.section	.nv.info,"",@"SHT_CUDA_INFO"
	.align	4


	//----- nvinfo : EIATTR_REGCOUNT
	.align		4
        /*0000*/ 	.byte	0x04, 0x2f
        /*0002*/ 	.short	(.L_1 - .L_0)
	.align		4
.L_0:
        /*0004*/ 	.word	index@(_Z13oddEvenGlobalPiii)
        /*0008*/ 	.word	0x0000000a


	//----- nvinfo : EIATTR_FRAME_SIZE
	.align		4
.L_1:
        /*000c*/ 	.byte	0x04, 0x11
        /*000e*/ 	.short	(.L_3 - .L_2)
	.align		4
.L_2:
        /*0010*/ 	.word	index@(_Z13oddEvenGlobalPiii)
        /*0014*/ 	.word	0x00000000


	//----- nvinfo : EIATTR_MIN_STACK_SIZE
	.align		4
.L_3:
        /*0018*/ 	.byte	0x04, 0x12
        /*001a*/ 	.short	(.L_5 - .L_4)
	.align		4
.L_4:
        /*001c*/ 	.word	index@(_Z13oddEvenGlobalPiii)
        /*0020*/ 	.word	0x00000000
.L_5:


//--------------------- .nv.compat                --------------------------
	.section	.nv.compat,"",@"SHT_CUDA_COMPAT_INFO"
	.align	4
        /*0000*/ 	.byte	0x02, 0x09, 0x00, 0x00, 0x02, 0x02, 0x01, 0x00, 0x02, 0x05, 0x05, 0x00, 0x03, 0x07, 0x01, 0x01
        /*0010*/ 	.byte	0x02, 0x03, 0x00, 0x00, 0x02, 0x06, 0x01, 0x00, 0x04, 0x0b, 0x08, 0x00, 0x09, 0x00, 0x00, 0x00
        /*0020*/ 	.byte	0x00, 0x00, 0x00, 0x00


//--------------------- .nv.info._Z13oddEvenGlobalPiii --------------------------
	.section	.nv.info._Z13oddEvenGlobalPiii,"",@"SHT_CUDA_INFO"
	.sectionflags	@""
	.align	4


	//----- nvinfo : EIATTR_CUDA_API_VERSION
	.align		4
        /*0000*/ 	.byte	0x04, 0x37
        /*0002*/ 	.short	(.L_7 - .L_6)
.L_6:
        /*0004*/ 	.word	0x00000082


	//----- nvinfo : EIATTR_KPARAM_INFO
	.align		4
.L_7:
        /*0008*/ 	.byte	0x04, 0x17
        /*000a*/ 	.short	(.L_9 - .L_8)
.L_8:
        /*000c*/ 	.word	0x00000000
        /*0010*/ 	.short	0x0002
        /*0012*/ 	.short	0x000c
        /*0014*/ 	.byte	0x00, 0xf0, 0x11, 0x00


	//----- nvinfo : EIATTR_KPARAM_INFO
	.align		4
.L_9:
        /*0018*/ 	.byte	0x04, 0x17
        /*001a*/ 	.short	(.L_11 - .L_10)
.L_10:
        /*001c*/ 	.word	0x00000000
        /*0020*/ 	.short	0x0001
        /*0022*/ 	.short	0x0008
        /*0024*/ 	.byte	0x00, 0xf0, 0x11, 0x00


	//----- nvinfo : EIATTR_KPARAM_INFO
	.align		4
.L_11:
        /*0028*/ 	.byte	0x04, 0x17
        /*002a*/ 	.short	(.L_13 - .L_12)
.L_12:
        /*002c*/ 	.word	0x00000000
        /*0030*/ 	.short	0x0000
        /*0032*/ 	.short	0x0000
        /*0034*/ 	.byte	0x00, 0xf5, 0x21, 0x00


	//----- nvinfo : EIATTR_SPARSE_MMA_MASK
	.align		4
.L_13:
        /*0038*/ 	.byte	0x03, 0x50
        /*003a*/ 	.short	0x0000


	//----- nvinfo : EIATTR_MAXREG_COUNT
	.align		4
        /*003c*/ 	.byte	0x03, 0x1b
        /*003e*/ 	.short	0x00ff


	//----- nvinfo : EIATTR_NUM_BARRIERS
	.align		4
        /*0040*/ 	.byte	0x02, 0x4c
        /*0042*/ 	.byte	0x01
	.zero		1


	//----- nvinfo : EIATTR_MERCURY_ISA_VERSION
	.align		4
        /*0044*/ 	.byte	0x03, 0x5f
        /*0046*/ 	.short	0x0101


	//----- nvinfo : EIATTR_VRC_CTA_INIT_COUNT
	.align		4
        /*0048*/ 	.byte	0x02, 0x4a
	.zero		1
	.zero		1


	//----- nvinfo : EIATTR_EXIT_INSTR_OFFSETS
	.align		4
        /*004c*/ 	.byte	0x04, 0x1c
        /*004e*/ 	.short	(.L_15 - .L_14)


	//   ....[0]....
.L_14:
        /*0050*/ 	.word	0x00000160


	//----- nvinfo : EIATTR_CRS_STACK_SIZE
	.align		4
.L_15:
        /*0054*/ 	.byte	0x04, 0x1e
        /*0056*/ 	.short	(.L_17 - .L_16)
.L_16:
        /*0058*/ 	.word	0x00000000


	//----- nvinfo : EIATTR_CBANK_PARAM_SIZE
	.align		4
.L_17:
        /*005c*/ 	.byte	0x03, 0x19
        /*005e*/ 	.short	0x0010


	//----- nvinfo : EIATTR_PARAM_CBANK
	.align		4
        /*0060*/ 	.byte	0x04, 0x0a
        /*0062*/ 	.short	(.L_19 - .L_18)
	.align		4
.L_18:
        /*0064*/ 	.word	index@(.nv.constant0._Z13oddEvenGlobalPiii)
        /*0068*/ 	.short	0x0380
        /*006a*/ 	.short	0x0010


	//----- nvinfo : EIATTR_SW_WAR
	.align		4
.L_19:
        /*006c*/ 	.byte	0x04, 0x36
        /*006e*/ 	.short	(.L_21 - .L_20)
.L_20:
        /*0070*/ 	.word	0x00000008
.L_21:


//--------------------- .nv.callgraph             --------------------------
	.section	.nv.callgraph,"",@"SHT_CUDA_CALLGRAPH"
	.align	4
	.sectionentsize	8
	.align		4
        /*0000*/ 	.word	0x00000000
	.align		4
        /*0004*/ 	.word	0xffffffff
	.align		4
        /*0008*/ 	.word	0x00000000
	.align		4
        /*000c*/ 	.word	0xfffffffe
	.align		4
        /*0010*/ 	.word	0x00000000
	.align		4
        /*0014*/ 	.word	0xfffffffd
	.align		4
        /*0018*/ 	.word	0x00000000
	.align		4
        /*001c*/ 	.word	0xfffffffc


//--------------------- .text._Z13oddEvenGlobalPiii --------------------------
	.section	.text._Z13oddEvenGlobalPiii,"ax",@progbits
	.align	128
        .global         _Z13oddEvenGlobalPiii
        .type           _Z13oddEvenGlobalPiii,@function
        .size           _Z13oddEvenGlobalPiii,(.L_x_3 - _Z13oddEvenGlobalPiii)
        .other          _Z13oddEvenGlobalPiii,@"STO_CUDA_ENTRY STV_DEFAULT"
_Z13oddEvenGlobalPiii:
.text._Z13oddEvenGlobalPiii:
[----:B------:R-:W-:Y:S01]  /*0000*/  LDC R1, c[0x0][0x37c] ;  /* 0x0000df00ff017b82 */ /* 0x000fe20000000800 */
[----:B------:R-:W0:Y:S07]  /*0010*/  S2R R3, SR_TID.X ;  /* 0x0000000000037919 */ /* 0x000e2e0000002100 */
[----:B------:R-:W1:Y:S01]  /*0020*/  LDC.64 R4, c[0x0][0x388] ;  /* 0x0000e200ff047b82 */ /* 0x000e620000000a00 */
[----:B------:R-:W-:Y:S01]  /*0030*/  BSSY.RECONVERGENT B0, `(.L_x_0) ;  /* 0x0000011000007945 */ /* 0x000fe20003800200 */
[----:B-1----:R-:W-:Y:S01]  /*0040*/  LEA.HI R0, R5, R5, RZ, 0x1 ;  /* 0x0000000505007211 */ /* 0x002fe200078f08ff */
[----:B------:R-:W-:-:S03]  /*0050*/  VIADD R2, R4, 0xffffffff ;  /* 0xffffffff04027836 */ /* 0x000fc60000000000 */
[----:B------:R-:W-:-:S04]  /*0060*/  LOP3.LUT R0, R0, 0xfffffffe, RZ, 0xc0, !PT ;  /* 0xfffffffe00007812 */ /* 0x000fc800078ec0ff */
[----:B0-----:R-:W-:-:S04]  /*0070*/  IADD3 R3, PT, PT, R3, R5, -R0 ;  /* 0x0000000503037210 */ /* 0x001fc80007ffe800 */
[----:B------:R-:W-:-:S13]  /*0080*/  ISETP.GE.AND P0, PT, R3, R2, PT ;  /* 0x000000020300720c */ /* 0x000fda0003f06270 */
[----:B------:R-:W-:Y:S05]  /*0090*/  @P0 BRA `(.L_x_1) ;  /* 0x0000000000280947 */ /* 0x000fea0003800000 */
[----:B------:R-:W0:Y:S01]  /*00a0*/  LDC.64 R4, c[0x0][0x380] ;  /* 0x0000e000ff047b82 */ /* 0x000e220000000a00 */
[----:B------:R-:W1:Y:S01]  /*00b0*/  LDCU.64 UR4, c[0x0][0x358] ;  /* 0x00006b00ff0477ac */ /* 0x000e620008000a00 */
[C---:B------:R-:W-:Y:S02]  /*00c0*/  VIADD R7, R3.reuse, 0x1 ;  /* 0x0000000103077836 */ /* 0x040fe40000000000 */
[----:B0-----:R-:W-:-:S04]  /*00d0*/  IMAD.WIDE R2, R3, 0x4, R4 ;  /* 0x0000000403027825 */ /* 0x001fc800078e0204 */
[----:B------:R-:W-:Y:S02]  /*00e0*/  IMAD.WIDE.U32 R4, R7, 0x4, R4 ;  /* 0x0000000407047825 */ /* 0x000fe400078e0004 */
[----:B-1----:R-:W2:Y:S04]  /*00f0*/  LDG.E R7, desc[UR4][R2.64] ;  /* 0x0000000402077981 */ /* 0x002ea8000c1e1900 */
[----:B------:R-:W2:Y:S02]  /*0100*/  LDG.E R0, desc[UR4][R4.64] ;  /* 0x0000000404007981 */ /* 0x000ea4000c1e1900 */
[----:B--2---:R-:W-:-:S13]  /*0110*/  ISETP.GT.AND P0, PT, R7, R0, PT ;  /* 0x000000000700720c */ /* 0x004fda0003f04270 */
[----:B------:R0:W-:Y:S04]  /*0120*/  @P0 STG.E desc[UR4][R2.64], R0 ;  /* 0x0000000002000986 */ /* 0x0001e8000c101904 */
[----:B------:R0:W-:Y:S02]  /*0130*/  @P0 STG.E desc[UR4][R4.64], R7 ;  /* 0x0000000704000986 */ /* 0x0001e4000c101904 */
.L_x_1:
[----:B------:R-:W-:Y:S05]  /*0140*/  BSYNC.RECONVERGENT B0 ;  /* 0x0000000000007941 */ /* 0x000fea0003800200 */
.L_x_0:
[----:B------:R-:W-:Y:S06]  /*0150*/  BAR.SYNC.DEFER_BLOCKING 0x0 ;  /* 0x0000000000007b1d */ /* 0x000fec0000010000 */
[----:B------:R-:W-:Y:S05]  /*0160*/  EXIT ;  /* 0x000000000000794d */ /* 0x000fea0003800000 */
.L_x_2:
[----:B------:R-:W-:-:S00]  /*0170*/  BRA `(.L_x_2) ;  /* 0xfffffffc00fc7947 */ /* 0x000fc0000383ffff */
[----:B------:R-:W-:-:S00]  /*0180*/  NOP ;  /* 0x0000000000007918 */ /* 0x000fc00000000000 */
[----:B------:R-:W-:-:S00]  /*0190*/  NOP ;  /* 0x0000000000007918 */ /* 0x000fc00000000000 */
[----:B------:R-:W-:-:S00]  /*01a0*/  NOP ;  /* 0x0000000000007918 */ /* 0x000fc00000000000 */
[----:B------:R-:W-:-:S00]  /*01b0*/  NOP ;  /* 0x0000000000007918 */ /* 0x000fc00000000000 */
[----:B------:R-:W-:-:S00]  /*01c0*/  NOP ;  /* 0x0000000000007918 */ /* 0x000fc00000000000 */
[----:B------:R-:W-:-:S00]  /*01d0*/  NOP ;  /* 0x0000000000007918 */ /* 0x000fc00000000000 */
[----:B------:R-:W-:-:S00]  /*01e0*/  NOP ;  /* 0x0000000000007918 */ /* 0x000fc00000000000 */
[----:B------:R-:W-:-:S00]  /*01f0*/  NOP ;  /* 0x0000000000007918 */ /* 0x000fc00000000000 */
.L_x_3:


//--------------------- .nv.shared.reserved.0     --------------------------
	.section	.nv.shared.reserved.0,"aw",@nobits
	.weak		__nv_reservedSMEM_offset_0_alias
	.size		__nv_reservedSMEM_offset_0_alias, 0, 64
	.other		__nv_reservedSMEM_offset_0_alias,@"STO_CUDA_RESERVED_SHARED STV_DEFAULT"
__nv_reservedSMEM_offset_0_alias:
	.zero		0
	.zero		64


//--------------------- .nv.constant0._Z13oddEvenGlobalPiii --------------------------
	.section	.nv.constant0._Z13oddEvenGlobalPiii,"a",@progbits
	.sectionflags	@""
	.align	4
.nv.constant0._Z13oddEvenGlobalPiii:
	.zero		912


//--------------------- SYMBOLS --------------------------

	.type		.nv.reservedSmem.offset0,@object
	.size		.nv.reservedSmem.offset0,0x4
